//
// Generated by NVIDIA NVVM Compiler
//
// Compiler Build ID: CL-36424714
// Cuda compilation tools, release 13.0, V13.0.88
// Based on NVVM 20.0.0
//

.version 9.0
.target sm_100
.address_size 64

	// .globl	_Z12helloFromGPUv
.extern .func  (.param .b32 func_retval0) vprintf
(
	.param .b64 vprintf_param_0,
	.param .b64 vprintf_param_1
)
;
.global .align 1 .b8 $str[33] = {72, 101, 108, 108, 111, 32, 87, 111, 114, 108, 100, 32, 102, 111, 114, 109, 32, 71, 80, 85, 33, 32, 116, 104, 114, 101, 97, 100, 32, 37, 100, 10};

.visible .entry _Z12helloFromGPUv()
{
	.local .align 8 .b8 	__local_depot0[8];
	.reg .b64 	%SP;
	.reg .b64 	%SPL;
	.reg .pred 	%p<2>;
	.reg .b32 	%r<5>;
	.reg .b64 	%rd<5>;

	mov.u64 	%SPL, __local_depot0;
	cvta.local.u64 	%SP, %SPL;
	mov.u32 	%r1, %tid.x;
	setp.ne.s32 	%p1, %r1, 5;
	@%p1 bra 	$L__BB0_2;
	add.u64 	%rd1, %SP, 0;
	add.u64 	%rd2, %SPL, 0;
	mov.b32 	%r2, 5;
	st.local.u32 	[%rd2], %r2;
	mov.u64 	%rd3, $str;
	cvta.global.u64 	%rd4, %rd3;
	{ // callseq 0, 0
	.param .b64 param0;
	st.param.b64 	[param0], %rd4;
	.param .b64 param1;
	st.param.b64 	[param1], %rd1;
	.param .b32 retval0;
	call.uni (retval0), 
	vprintf, 
	(
	param0, 
	param1
	);
	ld.param.b32 	%r3, [retval0];
	} // callseq 0
$L__BB0_2:
	ret;

}


// ===== COMPILED SASS (sm_100) =====

	.target	sm_100

	.elftype	@"ET_EXEC"


//--------------------- .note.nv.tkinfo           --------------------------
	.section	.note.nv.tkinfo,"",@"SHT_NOTE"
	.sectionflags	@"SHF_NOTE_NV_TKINFO"
	.tkinfo
        /*0018*/ 	.word	0x00000002
        /*0030*/ 	.string	""
        /*0030*/ 	.string	"ptxas"
        /*0030*/ 	.string	"Cuda compilation tools, release 13.0, V13.0.88"
        /*0030*/ 	.string	"Build cuda_13.0.r13.0/compiler.36424714_0"
        /*0030*/ 	.string	"-arch sm_100 -m 64 "



//--------------------- .note.nv.cuinfo           --------------------------
	.section	.note.nv.cuinfo,"",@"SHT_NOTE"
	.sectionflags	@"SHF_NOTE_NV_CUINFO"
        /*0018*/ 	.short	0x0002
        /*001a*/ 	.short	0x0064
        /*001c*/ 	.short	0x0082
	.zero		2


//--------------------- .nv.info                  --------------------------
	.section	.nv.info,"",@"SHT_CUDA_INFO"
	.align	4


	//----- nvinfo : EIATTR_REGCOUNT
	.align		4
        /*0000*/ 	.byte	0x04, 0x2f
        /*0002*/ 	.short	(.L_2 - .L_1)
	.align		4
.L_1:
        /*0004*/ 	.word	index@(_Z12helloFromGPUv)
        /*0008*/ 	.word	0x00000018


	//----- nvinfo : EIATTR_FRAME_SIZE
	.align		4
.L_2:
        /*000c*/ 	.byte	0x04, 0x11
        /*000e*/ 	.short	(.L_4 - .L_3)
	.align		4
.L_3:
        /*0010*/ 	.word	index@(_Z12helloFromGPUv)
        /*0014*/ 	.word	0x00000008


	//----- nvinfo : EIATTR_MIN_STACK_SIZE
	.align		4
.L_4:
        /*0018*/ 	.byte	0x04, 0x12
        /*001a*/ 	.short	(.L_6 - .L_5)
	.align		4
.L_5:
        /*001c*/ 	.word	index@(_Z12helloFromGPUv)
        /*0020*/ 	.word	0x00000008
.L_6:


//--------------------- .nv.compat                --------------------------
	.section	.nv.compat,"",@"SHT_CUDA_COMPAT_INFO"
	.align	4
        /*0000*/ 	.byte	0x02, 0x09, 0x00, 0x00, 0x02, 0x02, 0x01, 0x00, 0x02, 0x05, 0x05, 0x00, 0x03, 0x07, 0x01, 0x01
        /*0010*/ 	.byte	0x02, 0x03, 0x00, 0x00, 0x02, 0x06, 0x01, 0x00, 0x04, 0x0b, 0x08, 0x00, 0x09, 0x00, 0x00, 0x00
        /*0020*/ 	.byte	0x00, 0x00, 0x00, 0x00


//--------------------- .nv.info._Z12helloFromGPUv --------------------------
	.section	.nv.info._Z12helloFromGPUv,"",@"SHT_CUDA_INFO"
	.sectionflags	@""
	.align	4


	//----- nvinfo : EIATTR_CUDA_API_VERSION
	.align		4
        /*0000*/ 	.byte	0x04, 0x37
        /*0002*/ 	.short	(.L_8 - .L_7)
.L_7:
        /*0004*/ 	.word	0x00000082


	//----- nvinfo : EIATTR_SPARSE_MMA_MASK
	.align		4
.L_8:
        /*0008*/ 	.byte	0x03, 0x50
        /*000a*/ 	.short	0x0000


	//----- nvinfo : EIATTR_MAXREG_COUNT
	.align		4
        /*000c*/ 	.byte	0x03, 0x1b
        /*000e*/ 	.short	0x00ff


	//----- nvinfo : EIATTR_EXTERNS
	.align		4
        /*0010*/ 	.byte	0x04, 0x0f
        /*0012*/ 	.short	(.L_10 - .L_9)


	//   ....[0]....
	.align		4
.L_9:
        /*0014*/ 	.word	index@(vprintf)


	//----- nvinfo : EIATTR_MERCURY_ISA_VERSION
	.align		4
.L_10:
        /*0018*/ 	.byte	0x03, 0x5f
        /*001a*/ 	.short	0x0101


	//----- nvinfo : EIATTR_VRC_CTA_INIT_COUNT
	.align		4
        /*001c*/ 	.byte	0x02, 0x4a
	.zero		1
	.zero		1


	//----- nvinfo : EIATTR_SYSCALL_OFFSETS
	.align		4
        /*0020*/ 	.byte	0x04, 0x46
        /*0022*/ 	.short	(.L_12 - .L_11)


	//   ....[0]....
.L_11:
        /*0024*/ 	.word	0x00000110


	//----- nvinfo : EIATTR_EXIT_INSTR_OFFSETS
	.align		4
.L_12:
        /*0028*/ 	.byte	0x04, 0x1c
        /*002a*/ 	.short	(.L_14 - .L_13)


	//   ....[0]....
.L_13:
        /*002c*/ 	.word	0x00000080


	//   ....[1]....
        /*0030*/ 	.word	0x00000120


	//----- nvinfo : EIATTR_CRS_STACK_SIZE
	.align		4
.L_14:
        /*0034*/ 	.byte	0x04, 0x1e
        /*0036*/ 	.short	(.L_16 - .L_15)
.L_15:
        /*0038*/ 	.word	0x00000000


	//----- nvinfo : EIATTR_SW_WAR
	.align		4
.L_16:
        /*003c*/ 	.byte	0x04, 0x36
        /*003e*/ 	.short	(.L_18 - .L_17)
.L_17:
        /*0040*/ 	.word	0x00000008
.L_18:


//--------------------- .nv.callgraph             --------------------------
	.section	.nv.callgraph,"",@"SHT_CUDA_CALLGRAPH"
	.align	4
	.sectionentsize	8
	.align		4
        /*0000*/ 	.word	0x00000000
	.align		4
        /*0004*/ 	.word	0xffffffff
	.align		4
        /*0008*/ 	.word	index@(_Z12helloFromGPUv)
	.align		4
        /*000c*/ 	.word	index@(vprintf)
	.align		4
        /*0010*/ 	.word	0x00000000
	.align		4
        /*0014*/ 	.word	0xfffffffe
	.align		4
        /*0018*/ 	.word	0x00000000
	.align		4
        /*001c*/ 	.word	0xfffffffd
	.align		4
        /*0020*/ 	.word	0x00000000
	.align		4
        /*0024*/ 	.word	0xfffffffc


//--------------------- .nv.constant4             --------------------------
	.section	.nv.constant4,"a",@progbits
	.align	8
	.align		8
.nv.constant4:
        /*0000*/ 	.dword	vprintf
	.align		8
        /*0008*/ 	.dword	$str


//--------------------- .text._Z12helloFromGPUv   --------------------------
	.section	.text._Z12helloFromGPUv,"ax",@progbits
	.align	128
        .global         _Z12helloFromGPUv
        .type           _Z12helloFromGPUv,@function
        .size           _Z12helloFromGPUv,(.L_x_2 - _Z12helloFromGPUv)
        .other          _Z12helloFromGPUv,@"STO_CUDA_ENTRY STV_DEFAULT"
_Z12helloFromGPUv:
.text._Z12helloFromGPUv:
[----:B------:R-:W0:Y:S01]  /*0000*/  LDC R1, c[0x0][0x37c] ;  /* 0x0000df00ff017b82 */ /* 0x000e220000000800 */
[----:B------:R-:W1:Y:S01]  /*0010*/  S2R R0, SR_TID.X ;  /* 0x0000000000007919 */ /* 0x000e620000002100 */
[----:B------:R-:W2:Y:S01]  /*0020*/  LDCU UR4, c[0x0][0x2f8] ;  /* 0x00005f00ff0477ac */ /* 0x000ea20008000800 */
[----:B0-----:R-:W-:Y:S01]  /*0030*/  VIADD R1, R1, 0xfffffff8 ;  /* 0xfffffff801017836 */ /* 0x001fe20000000000 */
[----:B------:R-:W0:Y:S04]  /*0040*/  LDCU UR5, c[0x0][0x2fc] ;  /* 0x00005f80ff0577ac */ /* 0x000e280008000800 */
[----:B--2---:R-:W-:-:S05]  /*0050*/  IADD3 R6, P1, PT, R1, UR4, RZ ;  /* 0x0000000401067c10 */ /* 0x004fca000ff3e0ff */
[----:B0-----:R-:W-:Y:S01]  /*0060*/  IMAD.X R7, RZ, RZ, UR5, P1 ;  /* 0x00000005ff077e24 */ /* 0x001fe200088e06ff */
[----:B-1----:R-:W-:-:S13]  /*0070*/  ISETP.NE.AND P0, PT, R0, 0x5, PT ;  /* 0x000000050000780c */ /* 0x002fda0003f05270 */
[----:B------:R-:W-:Y:S05]  /*0080*/  @P0 EXIT ;  /* 0x000000000000094d */ /* 0x000fea0003800000 */
[----:B------:R-:W-:Y:S01]  /*0090*/  HFMA2 R8, -RZ, RZ, 0, 2.98023223876953125e-07 ;  /* 0x00000005ff087431 */ /* 0x000fe200000001ff */
[----:B------:R-:W-:Y:S01]  /*00a0*/  MOV R0, 0x0 ;  /* 0x0000000000007802 */ /* 0x000fe20000000f00 */
[----:B------:R-:W0:Y:S03]  /*00b0*/  LDCU.64 UR4, c[0x4][0x8] ;  /* 0x01000100ff0477ac */ /* 0x000e260008000a00 */
[----:B------:R1:W2:Y:S01]  /*00c0*/  LDC.64 R2, c[0x4][R0] ;  /* 0x0100000000027b82 */ /* 0x0002a20000000a00 */
[----:B------:R1:W-:Y:S01]  /*00d0*/  STL [R1], R8 ;  /* 0x0000000801007387 */ /* 0x0003e20000100800 */
[----:B0-----:R-:W-:Y:S01]  /*00e0*/  IMAD.U32 R4, RZ, RZ, UR4 ;  /* 0x00000004ff047e24 */ /* 0x001fe2000f8e00ff */
[----:B-1----:R-:W-:-:S07]  /*00f0*/  MOV R5, UR5 ;  /* 0x0000000500057c02 */ /* 0x002fce0008000f00 */
[----:B------:R-:W-:-:S07]  /*0100*/  LEPC R20, `(.L_x_0) ;  /* 0x000000001014794e */ /* 0x000fce0000000000 */
[----:B--2---:R-:W-:Y:S05]  /*0110*/  CALL.ABS.NOINC R2 ;  /* 0x0000000002007343 */ /* 0x004fea0003c00000 */
.L_x_0:
[----:B------:R-:W-:Y:S05]  /*0120*/  EXIT ;  /* 0x000000000000794d */ /* 0x000fea0003800000 */
.L_x_1:
[----:B------:R-:W-:-:S00]  /*0130*/  BRA `(.L_x_1) ;  /* 0xfffffffc00fc7947 */ /* 0x000fc0000383ffff */
[----:B------:R-:W-:-:S00]  /*0140*/  NOP ;  /* 0x0000000000007918 */ /* 0x000fc00000000000 */
        /* <DEDUP_REMOVED lines=11> */
.L_x_2:


//--------------------- .nv.global.init           --------------------------
	.section	.nv.global.init,"aw",@progbits
.nv.global.init:
	.type		$str,@object
	.size		$str,(.L_0 - $str)
$str:
        /*0000*/ 	.byte	0x48, 0x65, 0x6c, 0x6c, 0x6f, 0x20, 0x57, 0x6f, 0x72, 0x6c, 0x64, 0x20, 0x66, 0x6f, 0x72, 0x6d
        /*0010*/ 	.byte	0x20, 0x47, 0x50, 0x55, 0x21, 0x20, 0x74, 0x68, 0x72, 0x65, 0x61, 0x64, 0x20, 0x25, 0x64, 0x0a
        /*0020*/ 	.byte	0x00
.L_0:


//--------------------- .nv.shared.reserved.0     --------------------------
	.section	.nv.shared.reserved.0,"aw",@nobits
	.weak		__nv_reservedSMEM_offset_0_alias
	.size		__nv_reservedSMEM_offset_0_alias, 0, 64
	.other		__nv_reservedSMEM_offset_0_alias,@"STO_CUDA_RESERVED_SHARED STV_DEFAULT"
__nv_reservedSMEM_offset_0_alias:
	.zero		0
	.zero		64


//--------------------- .nv.constant0._Z12helloFromGPUv --------------------------
	.section	.nv.constant0._Z12helloFromGPUv,"a",@progbits
	.sectionflags	@""
	.align	4
.nv.constant0._Z12helloFromGPUv:
	.zero		896


//--------------------- SYMBOLS --------------------------

	.type		.nv.reservedSmem.offset0,@object
	.size		.nv.reservedSmem.offset0,0x4
	.type		vprintf,@function
